	.headerflags	@"EF_CUDA_TEXMODE_UNIFIED EF_CUDA_64BIT_ADDRESS EF_CUDA_ACCELERATORS EF_CUDA_SM90 EF_CUDA_VIRTUAL_SM(EF_CUDA_SM90)"
	.elftype	@"ET_EXEC"


//--------------------- .nv.info                  --------------------------
	.section	.nv.info,"",@"SHT_CUDA_INFO"
	.align	4


	//----- nvinfo : EIATTR_REGCOUNT
	.align		4
        /*0000*/ 	.byte	0x04, 0x2f
        /*0002*/ 	.short	(.L_3 - .L_2)
	.align		4
.L_2:
        /*0004*/ 	.word	index@(triton_poi_fused__native_batch_norm_legit_no_training_add_convolution_relu_12)
        /*0008*/ 	.word	0x00000036


	//----- nvinfo : EIATTR_MIN_STACK_SIZE
	.align		4
.L_3:
        /*000c*/ 	.byte	0x04, 0x12
        /*000e*/ 	.short	(.L_5 - .L_4)
	.align		4
.L_4:
        /*0010*/ 	.word	index@(triton_poi_fused__native_batch_norm_legit_no_training_add_convolution_relu_12)
        /*0014*/ 	.word	0x00000000


	//----- nvinfo : EIATTR_FRAME_SIZE
	.align		4
.L_5:
        /*0018*/ 	.byte	0x04, 0x11
        /*001a*/ 	.short	(.L_7 - .L_6)
	.align		4
.L_6:
        /*001c*/ 	.word	index@(triton_poi_fused__native_batch_norm_legit_no_training_add_convolution_relu_12)
        /*0020*/ 	.word	0x00000000


	//----- nvinfo : EIATTR_MIN_STACK_SIZE
	.align		4
.L_7:
        /*0024*/ 	.byte	0x04, 0x12
        /*0026*/ 	.short	(.L_9 - .L_8)
	.align		4
.L_8:
        /*0028*/ 	.word	index@(triton_poi_fused__native_batch_norm_legit_no_training_add_convolution_relu_12)
        /*002c*/ 	.word	0x00000000
.L_9:


//--------------------- .nv.info.triton_poi_fused__native_batch_norm_legit_no_training_add_convolution_relu_12 --------------------------
	.section	.nv.info.triton_poi_fused__native_batch_norm_legit_no_training_add_convolution_relu_12,"",@"SHT_CUDA_INFO"
	.sectionflags	@""
	.align	4


	//----- nvinfo : EIATTR_CUDA_API_VERSION
	.align		4
        /*0000*/ 	.byte	0x04, 0x37
        /*0002*/ 	.short	(.L_11 - .L_10)
.L_10:
        /*0004*/ 	.word	0x0000007c


	//----- nvinfo : EIATTR_KPARAM_INFO
	.align		4
.L_11:
        /*0008*/ 	.byte	0x04, 0x17
        /*000a*/ 	.short	(.L_13 - .L_12)
.L_12:
        /*000c*/ 	.word	0x00000000
        /*0010*/ 	.short	0x000d
        /*0012*/ 	.short	0x0068
        /*0014*/ 	.byte	0x00, 0xf0, 0x11, 0x00


	//----- nvinfo : EIATTR_KPARAM_INFO
	.align		4
.L_13:
        /*0018*/ 	.byte	0x04, 0x17
        /*001a*/ 	.short	(.L_15 - .L_14)
.L_14:
        /*001c*/ 	.word	0x00000000
        /*0020*/ 	.short	0x000c
        /*0022*/ 	.short	0x0060
        /*0024*/ 	.byte	0x00, 0xf4, 0x21, 0x00


	//----- nvinfo : EIATTR_KPARAM_INFO
	.align		4
.L_15:
        /*0028*/ 	.byte	0x04, 0x17
        /*002a*/ 	.short	(.L_17 - .L_16)
.L_16:
        /*002c*/ 	.word	0x00000000
        /*0030*/ 	.short	0x000b
        /*0032*/ 	.short	0x0058
        /*0034*/ 	.byte	0x00, 0xf4, 0x21, 0x00


	//----- nvinfo : EIATTR_KPARAM_INFO
	.align		4
.L_17:
        /*0038*/ 	.byte	0x04, 0x17
        /*003a*/ 	.short	(.L_19 - .L_18)
.L_18:
        /*003c*/ 	.word	0x00000000
        /*0040*/ 	.short	0x000a
        /*0042*/ 	.short	0x0050
        /*0044*/ 	.byte	0x00, 0xf4, 0x21, 0x00


	//----- nvinfo : EIATTR_KPARAM_INFO
	.align		4
.L_19:
        /*0048*/ 	.byte	0x04, 0x17
        /*004a*/ 	.short	(.L_21 - .L_20)
.L_20:
        /*004c*/ 	.word	0x00000000
        /*0050*/ 	.short	0x0009
        /*0052*/ 	.short	0x0048
        /*0054*/ 	.byte	0x00, 0xf4, 0x21, 0x00


	//----- nvinfo : EIATTR_KPARAM_INFO
	.align		4
.L_21:
        /*0058*/ 	.byte	0x04, 0x17
        /*005a*/ 	.short	(.L_23 - .L_22)
.L_22:
        /*005c*/ 	.word	0x00000000
        /*0060*/ 	.short	0x0008
        /*0062*/ 	.short	0x0040
        /*0064*/ 	.byte	0x00, 0xf4, 0x21, 0x00


	//----- nvinfo : EIATTR_KPARAM_INFO
	.align		4
.L_23:
        /*0068*/ 	.byte	0x04, 0x17
        /*006a*/ 	.short	(.L_25 - .L_24)
.L_24:
        /*006c*/ 	.word	0x00000000
        /*0070*/ 	.short	0x0007
        /*0072*/ 	.short	0x0038
        /*0074*/ 	.byte	0x00, 0xf4, 0x21, 0x00


	//----- nvinfo : EIATTR_KPARAM_INFO
	.align		4
.L_25:
        /*0078*/ 	.byte	0x04, 0x17
        /*007a*/ 	.short	(.L_27 - .L_26)
.L_26:
        /*007c*/ 	.word	0x00000000
        /*0080*/ 	.short	0x0006
        /*0082*/ 	.short	0x0030
        /*0084*/ 	.byte	0x00, 0xf4, 0x21, 0x00


	//----- nvinfo : EIATTR_KPARAM_INFO
	.align		4
.L_27:
        /*0088*/ 	.byte	0x04, 0x17
        /*008a*/ 	.short	(.L_29 - .L_28)
.L_28:
        /*008c*/ 	.word	0x00000000
        /*0090*/ 	.short	0x0005
        /*0092*/ 	.short	0x0028
        /*0094*/ 	.byte	0x00, 0xf4, 0x21, 0x00


	//----- nvinfo : EIATTR_KPARAM_INFO
	.align		4
.L_29:
        /*0098*/ 	.byte	0x04, 0x17
        /*009a*/ 	.short	(.L_31 - .L_30)
.L_30:
        /*009c*/ 	.word	0x00000000
        /*00a0*/ 	.short	0x0004
        /*00a2*/ 	.short	0x0020
        /*00a4*/ 	.byte	0x00, 0xf4, 0x21, 0x00


	//----- nvinfo : EIATTR_KPARAM_INFO
	.align		4
.L_31:
        /*00a8*/ 	.byte	0x04, 0x17
        /*00aa*/ 	.short	(.L_33 - .L_32)
.L_32:
        /*00ac*/ 	.word	0x00000000
        /*00b0*/ 	.short	0x0003
        /*00b2*/ 	.short	0x0018
        /*00b4*/ 	.byte	0x00, 0xf4, 0x21, 0x00


	//----- nvinfo : EIATTR_KPARAM_INFO
	.align		4
.L_33:
        /*00b8*/ 	.byte	0x04, 0x17
        /*00ba*/ 	.short	(.L_35 - .L_34)
.L_34:
        /*00bc*/ 	.word	0x00000000
        /*00c0*/ 	.short	0x0002
        /*00c2*/ 	.short	0x0010
        /*00c4*/ 	.byte	0x00, 0xf4, 0x21, 0x00


	//----- nvinfo : EIATTR_KPARAM_INFO
	.align		4
.L_35:
        /*00c8*/ 	.byte	0x04, 0x17
        /*00ca*/ 	.short	(.L_37 - .L_36)
.L_36:
        /*00cc*/ 	.word	0x00000000
        /*00d0*/ 	.short	0x0001
        /*00d2*/ 	.short	0x0008
        /*00d4*/ 	.byte	0x00, 0xf4, 0x21, 0x00


	//----- nvinfo : EIATTR_KPARAM_INFO
	.align		4
.L_37:
        /*00d8*/ 	.byte	0x04, 0x17
        /*00da*/ 	.short	(.L_39 - .L_38)
.L_38:
        /*00dc*/ 	.word	0x00000000
        /*00e0*/ 	.short	0x0000
        /*00e2*/ 	.short	0x0000
        /*00e4*/ 	.byte	0x00, 0xf4, 0x21, 0x00


	//----- nvinfo : EIATTR_SPARSE_MMA_MASK
	.align		4
.L_39:
        /*00e8*/ 	.byte	0x03, 0x50
        /*00ea*/ 	.short	0x0000


	//----- nvinfo : EIATTR_MAXREG_COUNT
	.align		4
        /*00ec*/ 	.byte	0x03, 0x1b
        /*00ee*/ 	.short	0x00ff


	//----- nvinfo : EIATTR_EXIT_INSTR_OFFSETS
	.align		4
        /*00f0*/ 	.byte	0x04, 0x1c
        /*00f2*/ 	.short	(.L_41 - .L_40)


	//   ....[0]....
.L_40:
        /*00f4*/ 	.word	0x00000e30


	//----- nvinfo : EIATTR_REQNTID
	.align		4
.L_41:
        /*00f8*/ 	.byte	0x04, 0x10
        /*00fa*/ 	.short	(.L_43 - .L_42)
.L_42:
        /*00fc*/ 	.word	0x00000080
        /*0100*/ 	.word	0x00000001
        /*0104*/ 	.word	0x00000001


	//----- nvinfo : EIATTR_CBANK_PARAM_SIZE
	.align		4
.L_43:
        /*0108*/ 	.byte	0x03, 0x19
        /*010a*/ 	.short	0x006c


	//----- nvinfo : EIATTR_PARAM_CBANK
	.align		4
        /*010c*/ 	.byte	0x04, 0x0a
        /*010e*/ 	.short	(.L_45 - .L_44)
	.align		4
.L_44:
        /*0110*/ 	.word	index@(.nv.constant0.triton_poi_fused__native_batch_norm_legit_no_training_add_convolution_relu_12)
        /*0114*/ 	.short	0x0210
        /*0116*/ 	.short	0x006c


	//----- nvinfo : EIATTR_SW_WAR
	.align		4
.L_45:
        /*0118*/ 	.byte	0x04, 0x36
        /*011a*/ 	.short	(.L_47 - .L_46)
.L_46:
        /*011c*/ 	.word	0x00000008
.L_47:


//--------------------- .nv.callgraph             --------------------------
	.section	.nv.callgraph,"",@"SHT_CUDA_CALLGRAPH"
	.align	4
	.sectionentsize	8
	.align		4
        /*0000*/ 	.word	0x00000000
	.align		4
        /*0004*/ 	.word	0xffffffff
	.align		4
        /*0008*/ 	.word	0x00000000
	.align		4
        /*000c*/ 	.word	0xfffffffe
	.align		4
        /*0010*/ 	.word	0x00000000
	.align		4
        /*0014*/ 	.word	0xfffffffd
	.align		4
        /*0018*/ 	.word	0x00000000
	.align		4
        /*001c*/ 	.word	0xfffffffc


//--------------------- .nv.constant4             --------------------------
	.section	.nv.constant4,"a",@progbits
	.align	8
	.align		8
.nv.constant4:
        /*0000*/ 	.dword	_$_str
	.align		8
        /*0008*/ 	.dword	_$_str_$_2


//--------------------- .text.triton_poi_fused__native_batch_norm_legit_no_training_add_convolution_relu_12 --------------------------
	.section	.text.triton_poi_fused__native_batch_norm_legit_no_training_add_convolution_relu_12,"ax",@progbits
	.align	128
        .global         triton_poi_fused__native_batch_norm_legit_no_training_add_convolution_relu_12
        .type           triton_poi_fused__native_batch_norm_legit_no_training_add_convolution_relu_12,@function
        .size           triton_poi_fused__native_batch_norm_legit_no_training_add_convolution_relu_12,(.L_x_1 - triton_poi_fused__native_batch_norm_legit_no_training_add_convolution_relu_12)
        .other          triton_poi_fused__native_batch_norm_legit_no_training_add_convolution_relu_12,@"STO_CUDA_ENTRY STV_DEFAULT"
triton_poi_fused__native_batch_norm_legit_no_training_add_convolution_relu_12:
.text.triton_poi_fused__native_batch_norm_legit_no_training_add_convolution_relu_12:
[----:B------:R-:W-:Y:S01]  /*0000*/  LDC R1, c[0x0][0x28] ;  /* 0x00000a00ff017b82 */ /* 0x000fe20000000800 */
[----:B------:R-:W1:Y:S07]  /*0010*/  S2R R0, SR_TID.X ;  /* 0x0000000000007919 */ /* 0x000e6e0000002100 */
[----:B------:R-:W2:Y:S01]  /*0020*/  LDC.64 R44, c[0x0][0x240] ;  /* 0x00009000ff2c7b82 */ /* 0x000ea20000000a00 */
[----:B------:R-:W-:Y:S01]  /*0030*/  ULDC.64 UR4, c[0x0][0x208] ;  /* 0x0000820000047ab9 */ /* 0x000fe20000000a00 */
[----:B------:R-:W3:Y:S06]  /*0040*/  S2R R5, SR_CTAID.X ;  /* 0x0000000000057919 */ /* 0x000eec0000002500 */
[----:B------:R-:W4:Y:S08]  /*0050*/  LDC.64 R16, c[0x0][0x228] ;  /* 0x00008a00ff107b82 */ /* 0x000f300000000a00 */
[----:B------:R-:W5:Y:S08]  /*0060*/  LDC.64 R48, c[0x0][0x210] ;  /* 0x00008400ff307b82 */ /* 0x000f700000000a00 */
[----:B------:R-:W5:Y:S01]  /*0070*/  LDC.64 R20, c[0x0][0x238] ;  /* 0x00008e00ff147b82 */ /* 0x000f620000000a00 */
[----:B-1----:R-:W-:-:S07]  /*0080*/  SHF.L.U32 R0, R0, 0x2, RZ ;  /* 0x0000000200007819 */ /* 0x002fce00000006ff */
[----:B------:R-:W1:Y:S01]  /*0090*/  LDC.64 R24, c[0x0][0x248] ;  /* 0x00009200ff187b82 */ /* 0x000e620000000a00 */
[----:B---3--:R-:W-:Y:S02]  /*00a0*/  SHF.R.S32.HI R3, RZ, 0x15, R5 ;  /* 0x00000015ff037819 */ /* 0x008fe40000011405 */
[----:B------:R-:W-:Y:S02]  /*00b0*/  LOP3.LUT R0, R0, 0x1fc, RZ, 0xc0, !PT ;  /* 0x000001fc00007812 */ /* 0x000fe400078ec0ff */
[----:B------:R-:W-:-:S03]  /*00c0*/  SGXT R3, R3, 0x1 ;  /* 0x000000010303781a */ /* 0x000fc60000000200 */
[----:B------:R-:W3:Y:S01]  /*00d0*/  LDC.64 R28, c[0x0][0x250] ;  /* 0x00009400ff1c7b82 */ /* 0x000ee20000000a00 */
[----:B------:R-:W-:-:S04]  /*00e0*/  LEA R2, R5, R0, 0xa ;  /* 0x0000000005027211 */ /* 0x000fc800078e50ff */
[----:B------:R-:W-:-:S03]  /*00f0*/  LEA.HI R3, R3, R2, RZ, 0x8 ;  /* 0x0000000203037211 */ /* 0x000fc600078f40ff */
[----:B------:R-:W3:Y:S01]  /*0100*/  LDC.64 R4, c[0x0][0x260] ;  /* 0x00009800ff047b82 */ /* 0x000ee20000000a00 */
[----:B------:R-:W-:-:S04]  /*0110*/  LOP3.LUT R3, R3, 0xffffff00, RZ, 0xc0, !PT ;  /* 0xffffff0003037812 */ /* 0x000fc800078ec0ff */
[----:B------:R-:W-:-:S03]  /*0120*/  IADD3 R0, R2, -R3, RZ ;  /* 0x8000000302007210 */ /* 0x000fc60007ffe0ff */
[----:B------:R-:W3:Y:S02]  /*0130*/  LDC.64 R50, c[0x0][0x218] ;  /* 0x00008600ff327b82 */ /* 0x000ee40000000a00 */
[----:B--2---:R-:W-:-:S06]  /*0140*/  IMAD.WIDE R44, R0, 0x4, R44 ;  /* 0x00000004002c7825 */ /* 0x004fcc00078e022c */
[----:B------:R-:W2:Y:S01]  /*0150*/  LDG.E.EL.128 R44, desc[UR4][R44.64] ;  /* 0x000000042c2c7981 */ /* 0x000ea2000c2e1d00 */
[----:B----4-:R-:W-:-:S04]  /*0160*/  IMAD.WIDE R16, R0, 0x4, R16 ;  /* 0x0000000400107825 */ /* 0x010fc800078e0210 */
[----:B-----5:R-:W-:Y:S02]  /*0170*/  IMAD.WIDE R48, R2, 0x4, R48 ;  /* 0x0000000402307825 */ /* 0x020fe400078e0230 */
[----:B------:R-:W4:Y:S02]  /*0180*/  LDG.E.EL.128 R16, desc[UR4][R16.64] ;  /* 0x0000000410107981 */ /* 0x000f24000c2e1d00 */
[C---:B0-----:R-:W-:Y:S02]  /*0190*/  IMAD.WIDE R20, R0.reuse, 0x4, R20 ;  /* 0x0000000400147825 */ /* 0x041fe400078e0214 */
[----:B------:R-:W4:Y:S04]  /*01a0*/  LDG.E.128 R40, desc[UR4][R48.64+0x800] ;  /* 0x0008000430287981 */ /* 0x000f28000c1e1d00 */
[----:B------:R-:W5:Y:S01]  /*01b0*/  LDG.E.128 R36, desc[UR4][R48.64] ;  /* 0x0000000430247981 */ /* 0x000f62000c1e1d00 */
[----:B-1----:R-:W-:-:S03]  /*01c0*/  IMAD.WIDE R24, R0, 0x4, R24 ;  /* 0x0000000400187825 */ /* 0x002fc600078e0218 */
[----:B------:R-:W4:Y:S01]  /*01d0*/  LDG.E.EL.128 R20, desc[UR4][R20.64] ;  /* 0x0000000414147981 */ /* 0x000f22000c2e1d00 */
[----:B---3--:R-:W-:-:S03]  /*01e0*/  IMAD.WIDE R28, R0, 0x4, R28 ;  /* 0x00000004001c7825 */ /* 0x008fc600078e021c */
[----:B------:R-:W3:Y:S04]  /*01f0*/  LDG.E.EL.128 R24, desc[UR4][R24.64] ;  /* 0x0000000418187981 */ /* 0x000ee8000c2e1d00 */
[----:B------:R-:W3:Y:S01]  /*0200*/  LDG.E.EL.128 R28, desc[UR4][R28.64] ;  /* 0x000000041c1c7981 */ /* 0x000ee2000c2e1d00 */
[----:B------:R-:W-:-:S05]  /*0210*/  IMAD.WIDE R4, R0, 0x4, R4 ;  /* 0x0000000400047825 */ /* 0x000fca00078e0204 */
[----:B------:R0:W3:Y:S01]  /*0220*/  LDG.E.EL.128 R32, desc[UR4][R4.64] ;  /* 0x0000000404207981 */ /* 0x0000e2000c2e1d00 */
[----:B------:R-:W-:-:S04]  /*0230*/  IMAD.WIDE R50, R2, 0x4, R50 ;  /* 0x0000000402327825 */ /* 0x000fc800078e0232 */
[----:B--2---:R-:W-:Y:S01]  /*0240*/  FADD R45, R45, 9.9999997473787516356e-06 ;  /* 0x3727c5ac2d2d7421 */ /* 0x004fe20000000000 */
[----:B------:R-:W-:-:S04]  /*0250*/  FADD R44, R44, 9.9999997473787516356e-06 ;  /* 0x3727c5ac2c2c7421 */ /* 0x000fc80000000000 */
[----:B------:R-:W1:Y:S08]  /*0260*/  MUFU.SQRT R3, R44 ;  /* 0x0000002c00037308 */ /* 0x000e700000002000 */
[----:B------:R-:W2:Y:S01]  /*0270*/  MUFU.SQRT R45, R45 ;  /* 0x0000002d002d7308 */ /* 0x000ea20000002000 */
[----:B------:R-:W-:Y:S01]  /*0280*/  FADD R46, R46, 9.9999997473787516356e-06 ;  /* 0x3727c5ac2e2e7421 */ /* 0x000fe20000000000 */
[----:B-1----:R-:W-:-:S06]  /*0290*/  FSETP.GT.AND P0, PT, R3, 8.50705917302346158658e+37, PT ;  /* 0x7e8000000300780b */ /* 0x002fcc0003f04000 */
[----:B------:R-:W1:Y:S01]  /*02a0*/  MUFU.SQRT R46, R46 ;  /* 0x0000002e002e7308 */ /* 0x000e620000002000 */
[----:B------:R-:W-:Y:S02]  /*02b0*/  FSETP.GEU.AND P3, PT, R3, 1.175494350822287508e-38, PT ;  /* 0x008000000300780b */ /* 0x000fe40003f6e000 */
[C---:B--2---:R-:W-:Y:S02]  /*02c0*/  FSETP.GT.AND P1, PT, R45.reuse, 8.50705917302346158658e+37, PT ;  /* 0x7e8000002d00780b */ /* 0x044fe40003f24000 */
[----:B------:R-:W-:Y:S02]  /*02d0*/  FSETP.GEU.AND P4, PT, R45, 1.175494350822287508e-38, PT ;  /* 0x008000002d00780b */ /* 0x000fe40003f8e000 */
[----:B------:R-:W-:Y:S01]  /*02e0*/  @P0 FMUL R3, R3, 0.25 ;  /* 0x3e80000003030820 */ /* 0x000fe20000400000 */
[----:B------:R-:W-:Y:S01]  /*02f0*/  HFMA2.MMA R44, -RZ, RZ, 1.625, 0 ;  /* 0x3e800000ff2c7435 */ /* 0x000fe200000001ff */
[----:B-1----:R-:W-:-:S05]  /*0300*/  FSETP.GT.AND P2, PT, R46, 8.50705917302346158658e+37, PT ;  /* 0x7e8000002e00780b */ /* 0x002fca0003f44000 */
[----:B------:R-:W-:Y:S02]  /*0310*/  @!P3 FMUL R3, R3, 16777216 ;  /* 0x4b8000000303b820 */ /* 0x000fe40000400000 */
[----:B------:R-:W-:-:S04]  /*0320*/  @P1 FMUL R45, R45, 0.25 ;  /* 0x3e8000002d2d1820 */ /* 0x000fc80000400000 */
[----:B------:R-:W-:Y:S01]  /*0330*/  @!P4 FMUL R45, R45, 16777216 ;  /* 0x4b8000002d2dc820 */ /* 0x000fe20000400000 */
[----:B------:R-:W-:Y:S01]  /*0340*/  FSETP.GEU.AND P5, PT, R46, 1.175494350822287508e-38, PT ;  /* 0x008000002e00780b */ /* 0x000fe20003fae000 */
[----:B------:R-:W1:Y:S01]  /*0350*/  MUFU.RCP R7, R3 ;  /* 0x0000000300077308 */ /* 0x000e620000001000 */
[C---:B0-----:R-:W-:Y:S02]  /*0360*/  FSEL R4, R44.reuse, 1, P0 ;  /* 0x3f8000002c047808 */ /* 0x041fe40000000000 */
[----:B------:R-:W-:-:S05]  /*0370*/  FSEL R5, R44, 1, P1 ;  /* 0x3f8000002c057808 */ /* 0x000fca0000800000 */
[----:B------:R-:W0:Y:S01]  /*0380*/  MUFU.RCP R6, R45 ;  /* 0x0000002d00067308 */ /* 0x000e220000001000 */
[----:B------:R-:W-:Y:S01]  /*0390*/  @P2 FMUL R46, R46, 0.25 ;  /* 0x3e8000002e2e2820 */ /* 0x000fe20000400000 */
[----:B------:R-:W-:Y:S01]  /*03a0*/  @!P3 FMUL R4, R4, 16777216 ;  /* 0x4b8000000404b820 */ /* 0x000fe20000400000 */
[----:B------:R-:W-:Y:S02]  /*03b0*/  @!P4 FMUL R5, R5, 16777216 ;  /* 0x4b8000000505c820 */ /* 0x000fe40000400000 */
[----:B------:R-:W-:Y:S01]  /*03c0*/  @!P5 FMUL R46, R46, 16777216 ;  /* 0x4b8000002e2ed820 */ /* 0x000fe20000400000 */
[----:B-1----:R-:W-:-:S05]  /*03d0*/  FMUL R7, R7, R4 ;  /* 0x0000000407077220 */ /* 0x002fca0000400000 */
[----:B------:R-:W1:Y:S01]  /*03e0*/  MUFU.RCP R46, R46 ;  /* 0x0000002e002e7308 */ /* 0x000e620000001000 */
[----:B0-----:R-:W-:Y:S02]  /*03f0*/  FMUL R6, R6, R5 ;  /* 0x0000000506067220 */ /* 0x001fe40000400000 */
[----:B------:R-:W0:Y:S01]  /*0400*/  LDC.64 R4, c[0x0][0x230] ;  /* 0x00008c00ff047b82 */ /* 0x000e220000000a00 */
[----:B------:R-:W-:Y:S01]  /*0410*/  FSEL R9, R44, 1, P2 ;  /* 0x3f8000002c097808 */ /* 0x000fe20001000000 */
[--C-:B----4-:R-:W-:Y:S01]  /*0420*/  FADD R40, R40, R16.reuse ;  /* 0x0000001028287221 */ /* 0x110fe20000000000 */
[----:B-----5:R-:W-:Y:S01]  /*0430*/  FADD R36, R36, R16 ;  /* 0x0000001024247221 */ /* 0x020fe20000000000 */
[--C-:B------:R-:W-:Y:S01]  /*0440*/  FADD R41, R41, R17.reuse ;  /* 0x0000001129297221 */ /* 0x100fe20000000000 */
[--C-:B------:R-:W-:Y:S01]  /*0450*/  FADD R38, R38, R18.reuse ;  /* 0x0000001226267221 */ /* 0x100fe20000000000 */
[----:B------:R-:W-:Y:S01]  /*0460*/  @!P5 FMUL R9, R9, 16777216 ;  /* 0x4b8000000909d820 */ /* 0x000fe20000400000 */
[----:B------:R-:W-:Y:S01]  /*0470*/  FADD R37, R37, R17 ;  /* 0x0000001125257221 */ /* 0x000fe20000000000 */
[----:B------:R-:W-:Y:S01]  /*0480*/  FADD R42, R42, R18 ;  /* 0x000000122a2a7221 */ /* 0x000fe20000000000 */
[C---:B------:R-:W-:Y:S01]  /*0490*/  FADD R8, -R20.reuse, R40 ;  /* 0x0000002814087221 */ /* 0x040fe20000000100 */
[----:B------:R-:W-:Y:S01]  /*04a0*/  FADD R20, -R20, R36 ;  /* 0x0000002414147221 */ /* 0x000fe20000000100 */
[C---:B------:R-:W-:Y:S01]  /*04b0*/  FADD R11, -R21.reuse, R41 ;  /* 0x00000029150b7221 */ /* 0x040fe20000000100 */
[----:B------:R-:W-:Y:S01]  /*04c0*/  FADD R10, -R22, R38 ;  /* 0x00000026160a7221 */ /* 0x000fe20000000100 */
[----:B-1----:R-:W-:Y:S01]  /*04d0*/  FMUL R3, R46, R9 ;  /* 0x000000092e037220 */ /* 0x002fe20000400000 */
[----:B------:R-:W-:Y:S01]  /*04e0*/  FADD R21, -R21, R37 ;  /* 0x0000002515157221 */ /* 0x000fe20000000100 */
[----:B------:R-:W-:Y:S01]  /*04f0*/  FADD R22, -R22, R42 ;  /* 0x0000002a16167221 */ /* 0x000fe20000000100 */
[C---:B------:R-:W-:Y:S01]  /*0500*/  FMUL R9, R7.reuse, R8 ;  /* 0x0000000807097220 */ /* 0x040fe20000400000 */
[----:B------:R-:W-:Y:S01]  /*0510*/  FMUL R7, R7, R20 ;  /* 0x0000001407077220 */ /* 0x000fe20000400000 */
[C---:B------:R-:W-:Y:S01]  /*0520*/  FMUL R8, R6.reuse, R11 ;  /* 0x0000000b06087220 */ /* 0x040fe20000400000 */
[----:B------:R-:W-:Y:S01]  /*0530*/  FMUL R6, R6, R21 ;  /* 0x0000001506067220 */ /* 0x000fe20000400000 */
[C---:B------:R-:W-:Y:S01]  /*0540*/  FMUL R11, R3.reuse, R10 ;  /* 0x0000000a030b7220 */ /* 0x040fe20000400000 */
[----:B------:R-:W-:Y:S01]  /*0550*/  FMUL R13, R3, R22 ;  /* 0x00000016030d7220 */ /* 0x000fe20000400000 */
[C-C-:B---3--:R-:W-:Y:S01]  /*0560*/  FFMA R3, R24.reuse, R9, R28.reuse ;  /* 0x0000000918037223 */ /* 0x148fe2000000001c */
[----:B------:R-:W-:Y:S01]  /*0570*/  FFMA R24, R24, R7, R28 ;  /* 0x0000000718187223 */ /* 0x000fe2000000001c */
[----:B0-----:R-:W-:-:S04]  /*0580*/  IMAD.WIDE R16, R0, 0x4, R4 ;  /* 0x0000000400107825 */ /* 0x001fc800078e0204 */
[C-C-:B------:R-:W-:Y:S01]  /*0590*/  FFMA R28, R25.reuse, R8, R29.reuse ;  /* 0x00000008191c7223 */ /* 0x140fe2000000001d */
[----:B------:R-:W-:Y:S01]  /*05a0*/  FFMA R29, R25, R6, R29 ;  /* 0x00000006191d7223 */ /* 0x000fe2000000001d */
[C-C-:B------:R-:W-:Y:S01]  /*05b0*/  FFMA R25, R26.reuse, R11, R30.reuse ;  /* 0x0000000b1a197223 */ /* 0x140fe2000000001e */
[----:B------:R-:W-:Y:S01]  /*05c0*/  FFMA R26, R26, R13, R30 ;  /* 0x0000000d1a1a7223 */ /* 0x000fe2000000001e */
[----:B------:R-:W2:Y:S04]  /*05d0*/  LDG.E.128 R4, desc[UR4][R50.64] ;  /* 0x0000000432047981 */ /* 0x000ea8000c1e1d00 */
[----:B------:R0:W2:Y:S04]  /*05e0*/  LDG.E.EL.128 R8, desc[UR4][R16.64] ;  /* 0x0000000410087981 */ /* 0x0000a8000c2e1d00 */
[----:B------:R-:W3:Y:S01]  /*05f0*/  LDG.E.128 R12, desc[UR4][R50.64+0x800] ;  /* 0x00080004320c7981 */ /* 0x000ee2000c1e1d00 */
[----:B------:R-:W-:-:S04]  /*0600*/  FADD R47, R47, 9.9999997473787516356e-06 ;  /* 0x3727c5ac2f2f7421 */ /* 0x000fc80000000000 */
[----:B------:R-:W1:Y:S02]  /*0610*/  MUFU.SQRT R18, R47 ;  /* 0x0000002f00127308 */ /* 0x000e640000002000 */
[C---:B-1----:R-:W-:Y:S02]  /*0620*/  FSETP.GT.AND P0, PT, R18.reuse, 8.50705917302346158658e+37, PT ;  /* 0x7e8000001200780b */ /* 0x042fe40003f04000 */
[----:B------:R-:W-:-:S11]  /*0630*/  FSETP.GEU.AND P1, PT, R18, 1.175494350822287508e-38, PT ;  /* 0x008000001200780b */ /* 0x000fd60003f2e000 */
[----:B------:R-:W-:-:S04]  /*0640*/  @P0 FMUL R18, R18, 0.25 ;  /* 0x3e80000012120820 */ /* 0x000fc80000400000 */
[----:B------:R-:W-:Y:S01]  /*0650*/  @!P1 FMUL R18, R18, 16777216 ;  /* 0x4b80000012129820 */ /* 0x000fe20000400000 */
[----:B------:R-:W-:-:S05]  /*0660*/  FADD R39, R39, R19 ;  /* 0x0000001327277221 */ /* 0x000fca0000000000 */
[----:B------:R-:W1:Y:S01]  /*0670*/  MUFU.RCP R18, R18 ;  /* 0x0000001200127308 */ /* 0x000e620000001000 */
[----:B------:R-:W-:Y:S01]  /*0680*/  FADD R43, R43, R19 ;  /* 0x000000132b2b7221 */ /* 0x000fe20000000000 */
[----:B------:R-:W-:Y:S01]  /*0690*/  FSEL R19, R44, 1, P0 ;  /* 0x3f8000002c137808 */ /* 0x000fe20000000000 */
[----:B------:R-:W-:-:S04]  /*06a0*/  FADD R32, R32, 9.9999997473787516356e-06 ;  /* 0x3727c5ac20207421 */ /* 0x000fc80000000000 */
[----:B------:R-:W-:Y:S01]  /*06b0*/  @!P1 FMUL R19, R19, 16777216 ;  /* 0x4b80000013139820 */ /* 0x000fe20000400000 */
[----:B0-----:R-:W0:Y:S01]  /*06c0*/  MUFU.SQRT R16, R32 ;  /* 0x0000002000107308 */ /* 0x001e220000002000 */
[C---:B------:R-:W-:Y:S01]  /*06d0*/  FADD R22, -R23.reuse, R39 ;  /* 0x0000002717167221 */ /* 0x040fe20000000100 */
[----:B------:R-:W-:Y:S01]  /*06e0*/  FADD R20, -R23, R43 ;  /* 0x0000002b17147221 */ /* 0x000fe20000000100 */
[----:B------:R-:W-:Y:S01]  /*06f0*/  FADD R34, R34, 9.9999997473787516356e-06 ;  /* 0x3727c5ac22227421 */ /* 0x000fe20000000000 */
[----:B------:R-:W-:Y:S01]  /*0700*/  FADD R35, R35, 9.9999997473787516356e-06 ;  /* 0x3727c5ac23237421 */ /* 0x000fe20000000000 */
[----:B-1----:R-:W-:Y:S01]  /*0710*/  FMUL R19, R18, R19 ;  /* 0x0000001312137220 */ /* 0x002fe20000400000 */
[----:B------:R-:W-:Y:S02]  /*0720*/  FADD R33, R33, 9.9999997473787516356e-06 ;  /* 0x3727c5ac21217421 */ /* 0x000fe40000000000 */
[----:B------:R-:W1:Y:S01]  /*0730*/  MUFU.SQRT R18, R34 ;  /* 0x0000002200127308 */ /* 0x000e620000002000 */
[C---:B------:R-:W-:Y:S01]  /*0740*/  FMUL R22, R19.reuse, R22 ;  /* 0x0000001613167220 */ /* 0x040fe20000400000 */
[----:B------:R-:W-:-:S06]  /*0750*/  FMUL R20, R19, R20 ;  /* 0x0000001413147220 */ /* 0x000fcc0000400000 */
[----:B------:R-:W4:Y:S01]  /*0760*/  MUFU.SQRT R19, R35 ;  /* 0x0000002300137308 */ /* 0x000f220000002000 */
[----:B0-----:R-:W-:-:S07]  /*0770*/  FSETP.GT.AND P6, PT, R16, 8.50705917302346158658e+37, PT ;  /* 0x7e8000001000780b */ /* 0x001fce0003fc4000 */
[----:B------:R-:W0:Y:S01]  /*0780*/  MUFU.SQRT R17, R33 ;  /* 0x0000002100117308 */ /* 0x000e220000002000 */
[----:B-1----:R-:W-:Y:S01]  /*0790*/  FSETP.GT.AND P2, PT, R18, 8.50705917302346158658e+37, PT ;  /* 0x7e8000001200780b */ /* 0x002fe20003f44000 */
[C-C-:B------:R-:W-:Y:S01]  /*07a0*/  FFMA R30, R27.reuse, R22, R31.reuse ;  /* 0x000000161b1e7223 */ /* 0x140fe2000000001f */
[C---:B------:R-:W-:Y:S01]  /*07b0*/  FSETP.GEU.AND P5, PT, R16.reuse, 1.175494350822287508e-38, PT ;  /* 0x008000001000780b */ /* 0x040fe20003fae000 */
[----:B------:R-:W-:Y:S01]  /*07c0*/  FFMA R27, R27, R20, R31 ;  /* 0x000000141b1b7223 */ /* 0x000fe2000000001f */
[C---:B----4-:R-:W-:Y:S01]  /*07d0*/  FSETP.GT.AND P1, PT, R19.reuse, 8.50705917302346158658e+37, PT ;  /* 0x7e8000001300780b */ /* 0x050fe20003f24000 */
[----:B------:R-:W-:Y:S01]  /*07e0*/  @P6 FMUL R16, R16, 0.25 ;  /* 0x3e80000010106820 */ /* 0x000fe20000400000 */
[----:B------:R-:W-:Y:S02]  /*07f0*/  FSEL R20, R44, 1, P6 ;  /* 0x3f8000002c147808 */ /* 0x000fe40003000000 */
[----:B------:R-:W-:Y:S02]  /*0800*/  FSETP.GEU.AND P0, PT, R18, 1.175494350822287508e-38, PT ;  /* 0x008000001200780b */ /* 0x000fe40003f0e000 */
[----:B------:R-:W-:-:S02]  /*0810*/  FSETP.GEU.AND P6, PT, R19, 1.175494350822287508e-38, PT ;  /* 0x008000001300780b */ /* 0x000fc40003fce000 */
[C---:B0-----:R-:W-:Y:S02]  /*0820*/  FSETP.GT.AND P4, PT, R17.reuse, 8.50705917302346158658e+37, PT ;  /* 0x7e8000001100780b */ /* 0x041fe40003f84000 */
[----:B------:R-:W-:Y:S01]  /*0830*/  FSETP.GEU.AND P3, PT, R17, 1.175494350822287508e-38, PT ;  /* 0x008000001100780b */ /* 0x000fe20003f6e000 */
[----:B------:R-:W-:Y:S02]  /*0840*/  @P2 FMUL R18, R18, 0.25 ;  /* 0x3e80000012122820 */ /* 0x000fe40000400000 */
[----:B------:R-:W-:-:S04]  /*0850*/  @P1 FMUL R19, R19, 0.25 ;  /* 0x3e80000013131820 */ /* 0x000fc80000400000 */
[----:B------:R-:W-:Y:S02]  /*0860*/  @!P0 FMUL R18, R18, 16777216 ;  /* 0x4b80000012128820 */ /* 0x000fe40000400000 */
[----:B------:R-:W-:Y:S02]  /*0870*/  @!P6 FMUL R19, R19, 16777216 ;  /* 0x4b8000001313e820 */ /* 0x000fe40000400000 */
[----:B------:R-:W-:Y:S01]  /*0880*/  @P4 FMUL R17, R17, 0.25 ;  /* 0x3e80000011114820 */ /* 0x000fe20000400000 */
[----:B------:R-:W-:Y:S01]  /*0890*/  @!P5 FMUL R16, R16, 16777216 ;  /* 0x4b8000001010d820 */ /* 0x000fe20000400000 */
[----:B------:R-:W0:Y:S02]  /*08a0*/  MUFU.RCP R33, R18 ;  /* 0x0000001200217308 */ /* 0x000e240000001000 */
[----:B------:R-:W-:-:S06]  /*08b0*/  @!P3 FMUL R17, R17, 16777216 ;  /* 0x4b8000001111b820 */ /* 0x000fcc0000400000 */
[----:B------:R-:W1:Y:S08]  /*08c0*/  MUFU.RCP R32, R19 ;  /* 0x0000001300207308 */ /* 0x000e700000001000 */
[----:B------:R4:W5:Y:S08]  /*08d0*/  MUFU.RCP R31, R16 ;  /* 0x00000010001f7308 */ /* 0x0009700000001000 */
[----:B------:R0:W1:Y:S01]  /*08e0*/  MUFU.RCP R34, R17 ;  /* 0x0000001100227308 */ /* 0x0000620000001000 */
[----:B----4-:R-:W-:-:S02]  /*08f0*/  FSEL R16, R44, 1, P2 ;  /* 0x3f8000002c107808 */ /* 0x010fc40001000000 */
[----:B0-----:R-:W-:-:S03]  /*0900*/  FSEL R17, R44, 1, P1 ;  /* 0x3f8000002c117808 */ /* 0x001fc60000800000 */
[----:B------:R-:W-:Y:S02]  /*0910*/  @!P0 FMUL R16, R16, 16777216 ;  /* 0x4b80000010108820 */ /* 0x000fe40000400000 */
[----:B------:R-:W-:Y:S01]  /*0920*/  @!P6 FMUL R17, R17, 16777216 ;  /* 0x4b8000001111e820 */ /* 0x000fe20000400000 */
[----:B------:R-:W-:Y:S01]  /*0930*/  FSEL R21, R44, 1, P4 ;  /* 0x3f8000002c157808 */ /* 0x000fe20002000000 */
[----:B------:R-:W-:Y:S02]  /*0940*/  FMUL R33, R33, R16 ;  /* 0x0000001021217220 */ /* 0x000fe40000400000 */
[----:B-1----:R-:W-:Y:S02]  /*0950*/  FMUL R32, R32, R17 ;  /* 0x0000001120207220 */ /* 0x002fe40000400000 */
[----:B------:R-:W0:Y:S01]  /*0960*/  LDC.64 R16, c[0x0][0x258] ;  /* 0x00009600ff107b82 */ /* 0x000e220000000a00 */
[----:B------:R-:W-:Y:S01]  /*0970*/  @!P5 FMUL R20, R20, 16777216 ;  /* 0x4b8000001414d820 */ /* 0x000fe20000400000 */
[----:B------:R-:W-:-:S03]  /*0980*/  @!P3 FMUL R21, R21, 16777216 ;  /* 0x4b8000001515b820 */ /* 0x000fc60000400000 */
[----:B-----5:R-:W-:Y:S01]  /*0990*/  FMUL R31, R31, R20 ;  /* 0x000000141f1f7220 */ /* 0x020fe20000400000 */
[----:B------:R-:W-:Y:S02]  /*09a0*/  FMUL R34, R34, R21 ;  /* 0x0000001522227220 */ /* 0x000fe40000400000 */
[----:B------:R-:W1:Y:S01]  /*09b0*/  LDC.64 R20, c[0x0][0x270] ;  /* 0x00009c00ff147b82 */ /* 0x000e620000000a00 */
[----:B0-----:R-:W-:-:S06]  /*09c0*/  IMAD.WIDE R16, R0, 0x4, R16 ;  /* 0x0000000400107825 */ /* 0x001fcc00078e0210 */
[----:B------:R-:W4:Y:S01]  /*09d0*/  LDG.E.EL.128 R16, desc[UR4][R16.64] ;  /* 0x0000000410107981 */ /* 0x000f22000c2e1d00 */
[----:B-1----:R-:W-:-:S06]  /*09e0*/  IMAD.WIDE R20, R0, 0x4, R20 ;  /* 0x0000000400147825 */ /* 0x002fcc00078e0214 */
[----:B------:R-:W5:Y:S01]  /*09f0*/  LDG.E.EL.128 R20, desc[UR4][R20.64] ;  /* 0x0000000414147981 */ /* 0x000f62000c2e1d00 */
[--C-:B--2---:R-:W-:Y:S01]  /*0a00*/  FADD R4, R4, R8.reuse ;  /* 0x0000000804047221 */ /* 0x104fe20000000000 */
[--C-:B------:R-:W-:Y:S01]  /*0a10*/  FADD R5, R5, R9.reuse ;  /* 0x0000000905057221 */ /* 0x100fe20000000000 */
[----:B---3--:R-:W-:Y:S01]  /*0a20*/  FADD R12, R12, R8 ;  /* 0x000000080c0c7221 */ /* 0x008fe20000000000 */
[----:B------:R-:W-:Y:S02]  /*0a30*/  FADD R13, R13, R9 ;  /* 0x000000090d0d7221 */ /* 0x000fe40000000000 */
[----:B------:R-:W0:Y:S01]  /*0a40*/  LDC.64 R8, c[0x0][0x268] ;  /* 0x00009a00ff087b82 */ /* 0x000e220000000a00 */
[--C-:B------:R-:W-:Y:S01]  /*0a50*/  FADD R6, R6, R10.reuse ;  /* 0x0000000a06067221 */ /* 0x100fe20000000000 */
[----:B------:R-:W-:Y:S01]  /*0a60*/  FADD R14, R14, R10 ;  /* 0x0000000a0e0e7221 */ /* 0x000fe20000000000 */
[--C-:B------:R-:W-:Y:S01]  /*0a70*/  FADD R7, R7, R11.reuse ;  /* 0x0000000b07077221 */ /* 0x100fe20000000000 */
[----:B------:R-:W-:Y:S01]  /*0a80*/  FADD R15, R15, R11 ;  /* 0x0000000b0f0f7221 */ /* 0x000fe20000000000 */
[----:B0-----:R-:W-:-:S06]  /*0a90*/  IMAD.WIDE R8, R0, 0x4, R8 ;  /* 0x0000000400087825 */ /* 0x001fcc00078e0208 */
[----:B------:R-:W5:Y:S04]  /*0aa0*/  LDG.E.EL.128 R8, desc[UR4][R8.64] ;  /* 0x0000000408087981 */ /* 0x000f68000c2e1d00 */
[----:B------:R-:W-:Y:S04]  /*0ab0*/  STG.E.128 desc[UR4][R48.64], R36 ;  /* 0x0000002430007986 */ /* 0x000fe8000c101d04 */
[----:B------:R-:W-:Y:S04]  /*0ac0*/  STG.E.128 desc[UR4][R48.64+0x800], R40 ;  /* 0x0008002830007986 */ /* 0x000fe8000c101d04 */
[----:B------:R-:W-:Y:S04]  /*0ad0*/  STG.E.128 desc[UR4][R50.64], R4 ;  /* 0x0000000432007986 */ /* 0x000fe8000c101d04 */
[----:B------:R-:W-:Y:S01]  /*0ae0*/  STG.E.128 desc[UR4][R50.64+0x800], R12 ;  /* 0x0008000c32007986 */ /* 0x000fe2000c101d04 */
[C---:B----4-:R-:W-:Y:S01]  /*0af0*/  FADD R0, -R16.reuse, R12 ;  /* 0x0000000c10007221 */ /* 0x050fe20000000100 */
[----:B------:R-:W-:Y:S01]  /*0b00*/  FADD R44, -R16, R4 ;  /* 0x00000004102c7221 */ /* 0x000fe20000000100 */
[C---:B------:R-:W-:Y:S01]  /*0b10*/  FADD R45, -R17.reuse, R13 ;  /* 0x0000000d112d7221 */ /* 0x040fe20000000100 */
[----:B------:R-:W-:Y:S01]  /*0b20*/  FADD R17, -R17, R5 ;  /* 0x0000000511117221 */ /* 0x000fe20000000100 */
[C---:B------:R-:W-:Y:S01]  /*0b30*/  FMUL R35, R31.reuse, R0 ;  /* 0x000000001f237220 */ /* 0x040fe20000400000 */
[----:B------:R-:W-:Y:S01]  /*0b40*/  FMUL R31, R31, R44 ;  /* 0x0000002c1f1f7220 */ /* 0x000fe20000400000 */
[C---:B------:R-:W-:Y:S01]  /*0b50*/  FMUL R16, R34.reuse, R45 ;  /* 0x0000002d22107220 */ /* 0x040fe20000400000 */
[----:B------:R-:W-:Y:S01]  /*0b60*/  FMUL R34, R34, R17 ;  /* 0x0000001122227220 */ /* 0x000fe20000400000 */
[C-C-:B-----5:R-:W-:Y:S01]  /*0b70*/  FFMA R0, R8.reuse, R35, R20.reuse ;  /* 0x0000002308007223 */ /* 0x160fe20000000014 */
[----:B------:R-:W-:Y:S01]  /*0b80*/  FFMA R17, R8, R31, R20 ;  /* 0x0000001f08117223 */ /* 0x000fe20000000014 */
[----:B------:R-:W-:Y:S01]  /*0b90*/  FADD R8, -R18, R6 ;  /* 0x0000000612087221 */ /* 0x000fe20000000100 */
[C-C-:B------:R-:W-:Y:S01]  /*0ba0*/  FFMA R31, R9.reuse, R16, R21.reuse ;  /* 0x00000010091f7223 */ /* 0x140fe20000000015 */
[----:B------:R-:W-:-:S02]  /*0bb0*/  FFMA R16, R9, R34, R21 ;  /* 0x0000002209107223 */ /* 0x000fc40000000015 */
[----:B------:R-:W-:Y:S02]  /*0bc0*/  FMUL R21, R33, R8 ;  /* 0x0000000821157220 */ /* 0x000fe40000400000 */
[----:B------:R-:W0:Y:S01]  /*0bd0*/  LDC.64 R8, c[0x0][0x220] ;  /* 0x00008800ff087b82 */ /* 0x000e220000000a00 */
[C---:B------:R-:W-:Y:S01]  /*0be0*/  FADD R35, -R19.reuse, R7 ;  /* 0x0000000713237221 */ /* 0x040fe20000000100 */
[----:B------:R-:W-:Y:S01]  /*0bf0*/  FADD R18, -R18, R14 ;  /* 0x0000000e12127221 */ /* 0x000fe20000000100 */
[----:B------:R-:W-:Y:S02]  /*0c00*/  FADD R19, -R19, R15 ;  /* 0x0000000f13137221 */ /* 0x000fe40000000100 */
[C---:B------:R-:W-:Y:S01]  /*0c10*/  FMUL R20, R32.reuse, R35 ;  /* 0x0000002320147220 */ /* 0x040fe20000400000 */
[----:B------:R-:W-:Y:S01]  /*0c20*/  FMUL R33, R33, R18 ;  /* 0x0000001221217220 */ /* 0x000fe20000400000 */
[----:B------:R-:W-:Y:S01]  /*0c30*/  FMUL R32, R32, R19 ;  /* 0x0000001320207220 */ /* 0x000fe20000400000 */
[----:B------:R-:W-:Y:S01]  /*0c40*/  FFMA R18, R10, R21, R22 ;  /* 0x000000150a127223 */ /* 0x000fe20000000016 */
[--C-:B------:R-:W-:Y:S01]  /*0c50*/  FFMA R19, R11, R20, R23.reuse ;  /* 0x000000140b137223 */ /* 0x100fe20000000017 */
[----:B------:R-:W-:Y:S01]  /*0c60*/  FSETP.GEU.AND P6, PT, R24, -R17, PT ;  /* 0x800000111800720b */ /* 0x000fe20003fce000 */
[----:B------:R-:W-:Y:S01]  /*0c70*/  FADD R17, R17, R24 ;  /* 0x0000001811117221 */ /* 0x000fe20000000000 */
[----:B------:R-:W-:Y:S01]  /*0c80*/  FFMA R33, R10, R33, R22 ;  /* 0x000000210a217223 */ /* 0x000fe20000000016 */
[----:B------:R-:W-:Y:S01]  /*0c90*/  FFMA R32, R11, R32, R23 ;  /* 0x000000200b207223 */ /* 0x000fe20000000017 */
[----:B------:R-:W-:Y:S01]  /*0ca0*/  FSETP.GEU.AND P5, PT, R29, -R16, PT ;  /* 0x800000101d00720b */ /* 0x000fe20003fae000 */
[----:B------:R-:W-:Y:S01]  /*0cb0*/  FADD R29, R16, R29 ;  /* 0x0000001d101d7221 */ /* 0x000fe20000000000 */
        /* <DEDUP_REMOVED lines=8> */
[----:B------:R-:W-:Y:S01]  /*0d40*/  FADD R19, R19, R30 ;  /* 0x0000001e13137221 */ /* 0x000fe20000000000 */
[----:B------:R-:W-:Y:S01]  /*0d50*/  FSEL R16, R17, RZ, P6 ;  /* 0x000000ff11107208 */ /* 0x000fe20003000000 */
[----:B------:R-:W-:Y:S01]  /*0d60*/  FADD R11, R32, R27 ;  /* 0x0000001b200b7221 */ /* 0x000fe20000000000 */
[----:B------:R-:W-:-:S02]  /*0d70*/  FSETP.GEU.AND P1, PT, R26, -R33, PT ;  /* 0x800000211a00720b */ /* 0x000fc40003f2e000 */
[----:B------:R-:W-:Y:S01]  /*0d80*/  FSETP.GEU.AND P6, PT, R27, -R32, PT ;  /* 0x800000201b00720b */ /* 0x000fe20003fce000 */
[----:B0-----:R-:W-:Y:S01]  /*0d90*/  IMAD.WIDE R2, R2, 0x4, R8 ;  /* 0x0000000402027825 */ /* 0x001fe200078e0208 */
[----:B------:R-:W-:Y:S02]  /*0da0*/  FSEL R17, R29, RZ, P5 ;  /* 0x000000ff1d117208 */ /* 0x000fe40002800000 */
[----:B------:R-:W-:Y:S02]  /*0db0*/  FSEL R18, R18, RZ, P4 ;  /* 0x000000ff12127208 */ /* 0x000fe40002000000 */
[----:B------:R-:W-:Y:S02]  /*0dc0*/  FSEL R8, R0, RZ, P3 ;  /* 0x000000ff00087208 */ /* 0x000fe40001800000 */
[----:B------:R-:W-:Y:S02]  /*0dd0*/  FSEL R9, R28, RZ, P2 ;  /* 0x000000ff1c097208 */ /* 0x000fe40001000000 */
[----:B------:R-:W-:-:S02]  /*0de0*/  FSEL R10, R10, RZ, P1 ;  /* 0x000000ff0a0a7208 */ /* 0x000fc40000800000 */
[----:B------:R-:W-:Y:S02]  /*0df0*/  FSEL R19, R19, RZ, P0 ;  /* 0x000000ff13137208 */ /* 0x000fe40000000000 */
[----:B------:R-:W-:-:S03]  /*0e00*/  FSEL R11, R11, RZ, P6 ;  /* 0x000000ff0b0b7208 */ /* 0x000fc60003000000 */
[----:B------:R-:W-:Y:S04]  /*0e10*/  STG.E.128 desc[UR4][R2.64], R16 ;  /* 0x0000001002007986 */ /* 0x000fe8000c101d04 */
[----:B------:R-:W-:Y:S01]  /*0e20*/  STG.E.128 desc[UR4][R2.64+0x800], R8 ;  /* 0x0008000802007986 */ /* 0x000fe2000c101d04 */
[----:B------:R-:W-:Y:S05]  /*0e30*/  EXIT ;  /* 0x000000000000794d */ /* 0x000fea0003800000 */
.L_x_0:
[----:B------:R-:W-:-:S00]  /*0e40*/  BRA `(.L_x_0) ;  /* 0xfffffffc00fc7947 */ /* 0x000fc0000383ffff */
[----:B------:R-:W-:-:S00]  /*0e50*/  NOP ;  /* 0x0000000000007918 */ /* 0x000fc00000000000 */
        /* <DEDUP_REMOVED lines=10> */
.L_x_1:


//--------------------- .nv.global.init           --------------------------
	.section	.nv.global.init,"aw",@progbits
.nv.global.init:
	.type		_$_str,@object
	.size		_$_str,(_$_str_$_2 - _$_str)
_$_str:
        /*0000*/ 	.byte	0x5f, 0x5f, 0x43, 0x55, 0x44, 0x41, 0x5f, 0x46, 0x54, 0x5a, 0x00
	.type		_$_str_$_2,@object
	.size		_$_str_$_2,(.L_1 - _$_str_$_2)
_$_str_$_2:
        /*000b*/ 	.byte	0x5f, 0x5f, 0x43, 0x55, 0x44, 0x41, 0x5f, 0x50, 0x52, 0x45, 0x43, 0x5f, 0x53, 0x51, 0x52, 0x54
        /*001b*/ 	.byte	0x00
.L_1:


//--------------------- .nv.constant0.triton_poi_fused__native_batch_norm_legit_no_training_add_convolution_relu_12 --------------------------
	.section	.nv.constant0.triton_poi_fused__native_batch_norm_legit_no_training_add_convolution_relu_12,"a",@progbits
	.sectionflags	@""
	.align	4
.nv.constant0.triton_poi_fused__native_batch_norm_legit_no_training_add_convolution_relu_12:
	.zero		636
